	.headerflags	@"EF_CUDA_TEXMODE_UNIFIED EF_CUDA_64BIT_ADDRESS EF_CUDA_ACCELERATORS EF_CUDA_SM90 EF_CUDA_VIRTUAL_SM(EF_CUDA_SM90)"
	.elftype	@"ET_EXEC"


//--------------------- .nv.info                  --------------------------
	.section	.nv.info,"",@"SHT_CUDA_INFO"
	.align	4


	//----- nvinfo : EIATTR_REGCOUNT
	.align		4
        /*0000*/ 	.byte	0x04, 0x2f
        /*0002*/ 	.short	(.L_3 - .L_2)
	.align		4
.L_2:
        /*0004*/ 	.word	index@(triton_poi_fused__native_batch_norm_legit_no_training_reflection_pad2d_relu_8)
        /*0008*/ 	.word	0x00000030


	//----- nvinfo : EIATTR_MIN_STACK_SIZE
	.align		4
.L_3:
        /*000c*/ 	.byte	0x04, 0x12
        /*000e*/ 	.short	(.L_5 - .L_4)
	.align		4
.L_4:
        /*0010*/ 	.word	index@(triton_poi_fused__native_batch_norm_legit_no_training_reflection_pad2d_relu_8)
        /*0014*/ 	.word	0x00000000


	//----- nvinfo : EIATTR_FRAME_SIZE
	.align		4
.L_5:
        /*0018*/ 	.byte	0x04, 0x11
        /*001a*/ 	.short	(.L_7 - .L_6)
	.align		4
.L_6:
        /*001c*/ 	.word	index@(triton_poi_fused__native_batch_norm_legit_no_training_reflection_pad2d_relu_8)
        /*0020*/ 	.word	0x00000000


	//----- nvinfo : EIATTR_MIN_STACK_SIZE
	.align		4
.L_7:
        /*0024*/ 	.byte	0x04, 0x12
        /*0026*/ 	.short	(.L_9 - .L_8)
	.align		4
.L_8:
        /*0028*/ 	.word	index@(triton_poi_fused__native_batch_norm_legit_no_training_reflection_pad2d_relu_8)
        /*002c*/ 	.word	0x00000000
.L_9:


//--------------------- .nv.info.triton_poi_fused__native_batch_norm_legit_no_training_reflection_pad2d_relu_8 --------------------------
	.section	.nv.info.triton_poi_fused__native_batch_norm_legit_no_training_reflection_pad2d_relu_8,"",@"SHT_CUDA_INFO"
	.sectionflags	@""
	.align	4


	//----- nvinfo : EIATTR_CUDA_API_VERSION
	.align		4
        /*0000*/ 	.byte	0x04, 0x37
        /*0002*/ 	.short	(.L_11 - .L_10)
.L_10:
        /*0004*/ 	.word	0x0000007c


	//----- nvinfo : EIATTR_KPARAM_INFO
	.align		4
.L_11:
        /*0008*/ 	.byte	0x04, 0x17
        /*000a*/ 	.short	(.L_13 - .L_12)
.L_12:
        /*000c*/ 	.word	0x00000000
        /*0010*/ 	.short	0x0006
        /*0012*/ 	.short	0x0030
        /*0014*/ 	.byte	0x00, 0xf0, 0x11, 0x00


	//----- nvinfo : EIATTR_KPARAM_INFO
	.align		4
.L_13:
        /*0018*/ 	.byte	0x04, 0x17
        /*001a*/ 	.short	(.L_15 - .L_14)
.L_14:
        /*001c*/ 	.word	0x00000000
        /*0020*/ 	.short	0x0005
        /*0022*/ 	.short	0x0028
        /*0024*/ 	.byte	0x00, 0xf4, 0x21, 0x00


	//----- nvinfo : EIATTR_KPARAM_INFO
	.align		4
.L_15:
        /*0028*/ 	.byte	0x04, 0x17
        /*002a*/ 	.short	(.L_17 - .L_16)
.L_16:
        /*002c*/ 	.word	0x00000000
        /*0030*/ 	.short	0x0004
        /*0032*/ 	.short	0x0020
        /*0034*/ 	.byte	0x00, 0xf4, 0x21, 0x00


	//----- nvinfo : EIATTR_KPARAM_INFO
	.align		4
.L_17:
        /*0038*/ 	.byte	0x04, 0x17
        /*003a*/ 	.short	(.L_19 - .L_18)
.L_18:
        /*003c*/ 	.word	0x00000000
        /*0040*/ 	.short	0x0003
        /*0042*/ 	.short	0x0018
        /*0044*/ 	.byte	0x00, 0xf4, 0x21, 0x00


	//----- nvinfo : EIATTR_KPARAM_INFO
	.align		4
.L_19:
        /*0048*/ 	.byte	0x04, 0x17
        /*004a*/ 	.short	(.L_21 - .L_20)
.L_20:
        /*004c*/ 	.word	0x00000000
        /*0050*/ 	.short	0x0002
        /*0052*/ 	.short	0x0010
        /*0054*/ 	.byte	0x00, 0xf4, 0x21, 0x00


	//----- nvinfo : EIATTR_KPARAM_INFO
	.align		4
.L_21:
        /*0058*/ 	.byte	0x04, 0x17
        /*005a*/ 	.short	(.L_23 - .L_22)
.L_22:
        /*005c*/ 	.word	0x00000000
        /*0060*/ 	.short	0x0001
        /*0062*/ 	.short	0x0008
        /*0064*/ 	.byte	0x00, 0xf4, 0x21, 0x00


	//----- nvinfo : EIATTR_KPARAM_INFO
	.align		4
.L_23:
        /*0068*/ 	.byte	0x04, 0x17
        /*006a*/ 	.short	(.L_25 - .L_24)
.L_24:
        /*006c*/ 	.word	0x00000000
        /*0070*/ 	.short	0x0000
        /*0072*/ 	.short	0x0000
        /*0074*/ 	.byte	0x00, 0xf4, 0x21, 0x00


	//----- nvinfo : EIATTR_SPARSE_MMA_MASK
	.align		4
.L_25:
        /*0078*/ 	.byte	0x03, 0x50
        /*007a*/ 	.short	0x0000


	//----- nvinfo : EIATTR_MAXREG_COUNT
	.align		4
        /*007c*/ 	.byte	0x03, 0x1b
        /*007e*/ 	.short	0x00ff


	//----- nvinfo : EIATTR_EXIT_INSTR_OFFSETS
	.align		4
        /*0080*/ 	.byte	0x04, 0x1c
        /*0082*/ 	.short	(.L_27 - .L_26)


	//   ....[0]....
.L_26:
        /*0084*/ 	.word	0x00001710


	//   ....[1]....
        /*0088*/ 	.word	0x00001730


	//----- nvinfo : EIATTR_REQNTID
	.align		4
.L_27:
        /*008c*/ 	.byte	0x04, 0x10
        /*008e*/ 	.short	(.L_29 - .L_28)
.L_28:
        /*0090*/ 	.word	0x00000080
        /*0094*/ 	.word	0x00000001
        /*0098*/ 	.word	0x00000001


	//----- nvinfo : EIATTR_CBANK_PARAM_SIZE
	.align		4
.L_29:
        /*009c*/ 	.byte	0x03, 0x19
        /*009e*/ 	.short	0x0034


	//----- nvinfo : EIATTR_PARAM_CBANK
	.align		4
        /*00a0*/ 	.byte	0x04, 0x0a
        /*00a2*/ 	.short	(.L_31 - .L_30)
	.align		4
.L_30:
        /*00a4*/ 	.word	index@(.nv.constant0.triton_poi_fused__native_batch_norm_legit_no_training_reflection_pad2d_relu_8)
        /*00a8*/ 	.short	0x0210
        /*00aa*/ 	.short	0x0034


	//----- nvinfo : EIATTR_SW_WAR
	.align		4
.L_31:
        /*00ac*/ 	.byte	0x04, 0x36
        /*00ae*/ 	.short	(.L_33 - .L_32)
.L_32:
        /*00b0*/ 	.word	0x00000008
.L_33:


//--------------------- .nv.callgraph             --------------------------
	.section	.nv.callgraph,"",@"SHT_CUDA_CALLGRAPH"
	.align	4
	.sectionentsize	8
	.align		4
        /*0000*/ 	.word	0x00000000
	.align		4
        /*0004*/ 	.word	0xffffffff
	.align		4
        /*0008*/ 	.word	0x00000000
	.align		4
        /*000c*/ 	.word	0xfffffffe
	.align		4
        /*0010*/ 	.word	0x00000000
	.align		4
        /*0014*/ 	.word	0xfffffffd
	.align		4
        /*0018*/ 	.word	0x00000000
	.align		4
        /*001c*/ 	.word	0xfffffffc


//--------------------- .nv.constant4             --------------------------
	.section	.nv.constant4,"a",@progbits
	.align	8
	.align		8
.nv.constant4:
        /*0000*/ 	.dword	_$_str
	.align		8
        /*0008*/ 	.dword	_$_str_$_2


//--------------------- .text.triton_poi_fused__native_batch_norm_legit_no_training_reflection_pad2d_relu_8 --------------------------
	.section	.text.triton_poi_fused__native_batch_norm_legit_no_training_reflection_pad2d_relu_8,"ax",@progbits
	.align	128
        .global         triton_poi_fused__native_batch_norm_legit_no_training_reflection_pad2d_relu_8
        .type           triton_poi_fused__native_batch_norm_legit_no_training_reflection_pad2d_relu_8,@function
        .size           triton_poi_fused__native_batch_norm_legit_no_training_reflection_pad2d_relu_8,(.L_x_1 - triton_poi_fused__native_batch_norm_legit_no_training_reflection_pad2d_relu_8)
        .other          triton_poi_fused__native_batch_norm_legit_no_training_reflection_pad2d_relu_8,@"STO_CUDA_ENTRY STV_DEFAULT"
triton_poi_fused__native_batch_norm_legit_no_training_reflection_pad2d_relu_8:
.text.triton_poi_fused__native_batch_norm_legit_no_training_reflection_pad2d_relu_8:
[----:B------:R-:W0:Y:S01]  /*0000*/  LDC R1, c[0x0][0x28] ;  /* 0x00000a00ff017b82 */ /* 0x000e220000000800 */
[----:B------:R-:W1:Y:S07]  /*0010*/  S2R R0, SR_TID.X ;  /* 0x0000000000007919 */ /* 0x000e6e0000002100 */
[----:B------:R-:W2:Y:S01]  /*0020*/  LDC.64 R22, c[0x0][0x220] ;  /* 0x00008800ff167b82 */ /* 0x000ea20000000a00 */
[----:B------:R-:W-:Y:S01]  /*0030*/  ULDC.64 UR4, c[0x0][0x208] ;  /* 0x0000820000047ab9 */ /* 0x000fe20000000a00 */
[----:B------:R-:W3:Y:S01]  /*0040*/  S2R R9, SR_CTAID.X ;  /* 0x0000000000097919 */ /* 0x000ee20000002500 */
[----:B------:R-:W-:-:S05]  /*0050*/  HFMA2.MMA R17, -RZ, RZ, 0, 0 ;  /* 0x00000000ff117435 */ /* 0x000fca00000001ff */
[----:B------:R-:W4:Y:S01]  /*0060*/  LDC.64 R36, c[0x0][0x210] ;  /* 0x00008400ff247b82 */ /* 0x000f220000000a00 */
[----:B-1----:R-:W-:-:S04]  /*0070*/  SHF.L.U32 R0, R0, 0x2, RZ ;  /* 0x0000000200007819 */ /* 0x002fc800000006ff */
[----:B------:R-:W-:-:S05]  /*0080*/  LOP3.LUT R0, R0, 0x1fc, RZ, 0xc0, !PT ;  /* 0x000001fc00007812 */ /* 0x000fca00078ec0ff */
[----:B---3--:R-:W-:-:S04]  /*0090*/  IMAD R9, R9, 0x400, R0 ;  /* 0x0000040009097824 */ /* 0x008fc800078e0200 */
[C---:B------:R-:W-:Y:S01]  /*00a0*/  IMAD.HI R5, R9.reuse, 0x5ac5242b, RZ ;  /* 0x5ac5242b09057827 */ /* 0x040fe200078e02ff */
[----:B------:R-:W-:-:S04]  /*00b0*/  ISETP.GE.AND P1, PT, R9, 0x5a400, PT ;  /* 0x0005a4000900780c */ /* 0x000fc80003f26270 */
[----:B------:R-:W-:-:S04]  /*00c0*/  SHF.R.U32.HI R0, RZ, 0x1f, R5 ;  /* 0x0000001fff007819 */ /* 0x000fc80000011605 */
[----:B------:R-:W-:-:S04]  /*00d0*/  LEA.HI.SX32 R5, R5, R0, 0x17 ;  /* 0x0000000005057211 */ /* 0x000fc800078fbaff */
[----:B------:R-:W-:-:S04]  /*00e0*/  LEA.HI R0, R5, R5, RZ, 0x6 ;  /* 0x0000000505007211 */ /* 0x000fc800078f30ff */
[----:B------:R-:W-:-:S04]  /*00f0*/  LOP3.LUT R0, R0, 0xffffffc0, RZ, 0xc0, !PT ;  /* 0xffffffc000007812 */ /* 0x000fc800078ec0ff */
[----:B------:R-:W-:Y:S01]  /*0100*/  IADD3 R35, R5, -R0, RZ ;  /* 0x8000000005237210 */ /* 0x000fe20007ffe0ff */
[----:B------:R-:W-:-:S04]  /*0110*/  IMAD.MOV.U32 R0, RZ, RZ, RZ ;  /* 0x000000ffff007224 */ /* 0x000fc800078e00ff */
[----:B--2---:R-:W-:-:S05]  /*0120*/  IMAD.WIDE R2, R35, 0x4, R22 ;  /* 0x0000000423027825 */ /* 0x004fca00078e0216 */
[----:B------:R-:W2:Y:S01]  /*0130*/  @!P1 LDG.E.EL R0, desc[UR4][R2.64] ;  /* 0x0000000402009981 */ /* 0x000ea2000c2e1900 */
[----:B------:R-:W-:-:S03]  /*0140*/  IMAD.HI R6, R9, 0x6bca1af3, RZ ;  /* 0x6bca1af309067827 */ /* 0x000fc600078e02ff */
[----:B------:R-:W3:Y:S01]  /*0150*/  @!P1 LDG.E.EL R17, desc[UR4][R2.64] ;  /* 0x0000000402119981 */ /* 0x000ee2000c2e1900 */
[C---:B------:R-:W-:Y:S01]  /*0160*/  VIADD R16, R9.reuse, 0x1 ;  /* 0x0000000109107836 */ /* 0x040fe20000000000 */
[----:B------:R-:W-:Y:S01]  /*0170*/  IADD3 R18, R9, 0x3, RZ ;  /* 0x0000000309127810 */ /* 0x000fe20007ffe0ff */
[----:B------:R-:W-:Y:S01]  /*0180*/  VIADD R8, R9, 0x2 ;  /* 0x0000000209087836 */ /* 0x000fe20000000000 */
[----:B------:R-:W-:Y:S01]  /*0190*/  IADD3 R7, R9, 0x200, RZ ;  /* 0x0000020009077810 */ /* 0x000fe20007ffe0ff */
[----:B------:R-:W-:Y:S01]  /*01a0*/  IMAD.HI R4, R16, 0x6bca1af3, RZ ;  /* 0x6bca1af310047827 */ /* 0x000fe200078e02ff */
[----:B------:R-:W-:-:S03]  /*01b0*/  SHF.R.U32.HI R11, RZ, 0x1f, R6 ;  /* 0x0000001fff0b7819 */ /* 0x000fc60000011606 */
[----:B------:R-:W-:Y:S01]  /*01c0*/  IMAD.HI R12, R18, 0x6bca1af3, RZ ;  /* 0x6bca1af3120c7827 */ /* 0x000fe200078e02ff */
[----:B------:R-:W-:Y:S02]  /*01d0*/  LEA.HI.SX32 R6, R6, R11, 0x1c ;  /* 0x0000000b06067211 */ /* 0x000fe400078fe2ff */
[----:B------:R-:W-:Y:S01]  /*01e0*/  SHF.R.U32.HI R11, RZ, 0x1f, R4 ;  /* 0x0000001fff0b7819 */ /* 0x000fe20000011604 */
[----:B------:R-:W-:Y:S01]  /*01f0*/  IMAD.HI R15, R8, 0x6bca1af3, RZ ;  /* 0x6bca1af3080f7827 */ /* 0x000fe200078e02ff */
[----:B------:R-:W-:Y:S02]  /*0200*/  SHF.R.U32.HI R13, RZ, 0x1f, R12 ;  /* 0x0000001fff0d7819 */ /* 0x000fe4000001160c */
[----:B------:R-:W-:Y:S01]  /*0210*/  LEA.HI.SX32 R21, R4, R11, 0x1c ;  /* 0x0000000b04157211 */ /* 0x000fe200078fe2ff */
[----:B------:R-:W-:Y:S01]  /*0220*/  IMAD.HI R14, R7, 0x6bca1af3, RZ ;  /* 0x6bca1af3070e7827 */ /* 0x000fe200078e02ff */
[----:B------:R-:W-:Y:S02]  /*0230*/  SHF.R.U32.HI R10, RZ, 0x1f, R15 ;  /* 0x0000001fff0a7819 */ /* 0x000fe4000001160f */
[----:B------:R-:W-:Y:S01]  /*0240*/  LEA.HI.SX32 R25, R12, R13, 0x1c ;  /* 0x0000000d0c197211 */ /* 0x000fe200078fe2ff */
[----:B------:R-:W-:Y:S01]  /*0250*/  VIADD R11, R9, 0x201 ;  /* 0x00000201090b7836 */ /* 0x000fe20000000000 */
[----:B------:R-:W-:Y:S01]  /*0260*/  SHF.R.U32.HI R19, RZ, 0x1f, R14 ;  /* 0x0000001fff137819 */ /* 0x000fe2000001160e */
[----:B------:R-:W-:Y:S01]  /*0270*/  IMAD.HI R4, R7, 0x5ac5242b, RZ ;  /* 0x5ac5242b07047827 */ /* 0x000fe200078e02ff */
[----:B------:R-:W-:-:S02]  /*0280*/  LEA.HI.SX32 R15, R15, R10, 0x1c ;  /* 0x0000000a0f0f7211 */ /* 0x000fc400078fe2ff */
[----:B------:R-:W-:Y:S01]  /*0290*/  IADD3 R13, R9, 0x203, RZ ;  /* 0x00000203090d7810 */ /* 0x000fe20007ffe0ff */
[----:B------:R-:W-:Y:S01]  /*02a0*/  VIADD R10, R9, 0x202 ;  /* 0x00000202090a7836 */ /* 0x000fe20000000000 */
[----:B------:R-:W-:Y:S01]  /*02b0*/  LEA.HI.SX32 R12, R14, R19, 0x1c ;  /* 0x000000130e0c7211 */ /* 0x000fe200078fe2ff */
[----:B------:R-:W-:Y:S01]  /*02c0*/  IMAD.HI R19, R11, 0x6bca1af3, RZ ;  /* 0x6bca1af30b137827 */ /* 0x000fe200078e02ff */
[----:B------:R-:W-:Y:S02]  /*02d0*/  SHF.R.U32.HI R27, RZ, 0x1f, R4 ;  /* 0x0000001fff1b7819 */ /* 0x000fe40000011604 */
[----:B------:R-:W-:Y:S01]  /*02e0*/  MOV R14, RZ ;  /* 0x000000ff000e7202 */ /* 0x000fe20000000f00 */
[----:B------:R-:W-:Y:S01]  /*02f0*/  IMAD.HI R26, R13, 0x6bca1af3, RZ ;  /* 0x6bca1af30d1a7827 */ /* 0x000fe200078e02ff */
[----:B------:R-:W-:Y:S02]  /*0300*/  SHF.R.U32.HI R20, RZ, 0x1f, R19 ;  /* 0x0000001fff147819 */ /* 0x000fe40000011613 */
[----:B------:R-:W-:Y:S01]  /*0310*/  LEA.HI.SX32 R4, R4, R27, 0x17 ;  /* 0x0000001b04047211 */ /* 0x000fe200078fbaff */
[----:B------:R-:W-:Y:S01]  /*0320*/  IMAD.HI R24, R10, 0x6bca1af3, RZ ;  /* 0x6bca1af30a187827 */ /* 0x000fe200078e02ff */
[----:B------:R-:W-:Y:S01]  /*0330*/  SHF.R.U32.HI R29, RZ, 0x1f, R26 ;  /* 0x0000001fff1d7819 */ /* 0x000fe2000001161a */
[----:B------:R-:W5:Y:S01]  /*0340*/  @!P1 LDG.E.EL R14, desc[UR4][R2.64] ;  /* 0x00000004020e9981 */ /* 0x000f62000c2e1900 */
[----:B------:R-:W-:-:S02]  /*0350*/  LEA.HI.SX32 R20, R19, R20, 0x1c ;  /* 0x0000001413147211 */ /* 0x000fc400078fe2ff */
[----:B------:R-:W-:Y:S02]  /*0360*/  SHF.R.U32.HI R27, RZ, 0x1f, R24 ;  /* 0x0000001fff1b7819 */ /* 0x000fe40000011618 */
[----:B------:R-:W-:Y:S02]  /*0370*/  LEA.HI.SX32 R26, R26, R29, 0x1c ;  /* 0x0000001d1a1a7211 */ /* 0x000fe400078fe2ff */
[----:B------:R-:W-:Y:S01]  /*0380*/  LEA.HI.SX32 R19, R24, R27, 0x1c ;  /* 0x0000001b18137211 */ /* 0x000fe200078fe2ff */
[----:B------:R-:W-:-:S04]  /*0390*/  IMAD.HI R27, R12, 0x6bca1af3, RZ ;  /* 0x6bca1af30c1b7827 */ /* 0x000fc800078e02ff */
[----:B------:R-:W-:Y:S02]  /*03a0*/  IMAD R11, R20, -0x26, R11 ;  /* 0xffffffda140b7824 */ /* 0x000fe400078e020b */
[----:B------:R-:W-:-:S04]  /*03b0*/  IMAD.HI R24, R15, 0x6bca1af3, RZ ;  /* 0x6bca1af30f187827 */ /* 0x000fc800078e02ff */
[----:B------:R-:W-:-:S04]  /*03c0*/  IMAD.HI R20, R6, 0x6bca1af3, RZ ;  /* 0x6bca1af306147827 */ /* 0x000fc800078e02ff */
[----:B------:R-:W-:Y:S01]  /*03d0*/  IMAD R13, R26, -0x26, R13 ;  /* 0xffffffda1a0d7824 */ /* 0x000fe200078e020d */
[----:B------:R-:W-:Y:S01]  /*03e0*/  SHF.R.U32.HI R26, RZ, 0x1f, R27 ;  /* 0x0000001fff1a7819 */ /* 0x000fe2000001161b */
[----:B------:R-:W-:Y:S01]  /*03f0*/  IMAD R18, R25, -0x26, R18 ;  /* 0xffffffda19127824 */ /* 0x000fe200078e0212 */
[----:B------:R-:W-:Y:S01]  /*0400*/  SHF.R.U32.HI R25, RZ, 0x1f, R24 ;  /* 0x0000001fff197819 */ /* 0x000fe20000011618 */
[----:B------:R-:W-:Y:S01]  /*0410*/  IMAD R16, R21, -0x26, R16 ;  /* 0xffffffda15107824 */ /* 0x000fe200078e0210 */
[----:B------:R-:W-:Y:S02]  /*0420*/  SHF.R.U32.HI R21, RZ, 0x1f, R20 ;  /* 0x0000001fff157819 */ /* 0x000fe40000011614 */
[----:B------:R-:W-:Y:S02]  /*0430*/  LEA.HI.SX32 R27, R27, R26, 0x1c ;  /* 0x0000001a1b1b7211 */ /* 0x000fe400078fe2ff */
[----:B------:R-:W-:Y:S02]  /*0440*/  LEA.HI.SX32 R24, R24, R25, 0x1c ;  /* 0x0000001918187211 */ /* 0x000fe400078fe2ff */
[----:B------:R-:W-:Y:S01]  /*0450*/  LEA.HI.SX32 R25, R20, R21, 0x1c ;  /* 0x0000001514197211 */ /* 0x000fe200078fe2ff */
[----:B------:R-:W-:Y:S01]  /*0460*/  IMAD R21, R15, -0x26, R8 ;  /* 0xffffffda0f157824 */ /* 0x000fe200078e0208 */
[----:B------:R-:W-:Y:S01]  /*0470*/  ISETP.GE.AND P0, PT, R7, 0x5a400, PT ;  /* 0x0005a4000700780c */ /* 0x000fe20003f06270 */
[----:B------:R-:W-:-:S02]  /*0480*/  IMAD R8, R12, -0x26, R7 ;  /* 0xffffffda0c087824 */ /* 0x000fc400078e0207 */
[----:B------:R-:W-:Y:S02]  /*0490*/  IMAD R7, R27, -0x26, R12 ;  /* 0xffffffda1b077824 */ /* 0x000fe400078e020c */
[----:B------:R-:W-:Y:S02]  /*04a0*/  IMAD.MOV.U32 R12, RZ, RZ, RZ ;  /* 0x000000ffff0c7224 */ /* 0x000fe400078e00ff */
[----:B------:R-:W-:-:S04]  /*04b0*/  IMAD R20, R25, -0x26, R6 ;  /* 0xffffffda19147824 */ /* 0x000fc800078e0206 */
[----:B------:R1:W2:Y:S01]  /*04c0*/  @!P1 LDG.E.EL R12, desc[UR4][R2.64] ;  /* 0x00000004020c9981 */ /* 0x0002a2000c2e1900 */
[----:B------:R-:W-:Y:S02]  /*04d0*/  IMAD R6, R6, -0x26, R9 ;  /* 0xffffffda06067824 */ /* 0x000fe400078e0209 */
[----:B------:R-:W-:Y:S02]  /*04e0*/  VIADD R21, R21, 0xfffffffd ;  /* 0xfffffffd15157836 */ /* 0x000fe40000000000 */
[----:B------:R-:W-:Y:S01]  /*04f0*/  VIADD R16, R16, 0xfffffffd ;  /* 0xfffffffd10107836 */ /* 0x000fe20000000000 */
[----:B------:R-:W-:Y:S02]  /*0500*/  IADD3 R6, R6, -0x3, RZ ;  /* 0xfffffffd06067810 */ /* 0x000fe40007ffe0ff */
[----:B------:R-:W-:Y:S02]  /*0510*/  IADD3 R18, R18, -0x3, RZ ;  /* 0xfffffffd12127810 */ /* 0x000fe40007ffe0ff */
[----:B-1----:R-:W-:-:S02]  /*0520*/  IABS R2, R6 ;  /* 0x0000000600027213 */ /* 0x002fc40000000000 */
[----:B------:R-:W-:Y:S02]  /*0530*/  IABS R6, R21 ;  /* 0x0000001500067213 */ /* 0x000fe40000000000 */
[----:B------:R-:W-:Y:S02]  /*0540*/  IABS R3, R16 ;  /* 0x0000001000037213 */ /* 0x000fe40000000000 */
[----:B------:R-:W-:Y:S02]  /*0550*/  IABS R16, R18 ;  /* 0x0000001200107213 */ /* 0x000fe40000000000 */
[----:B------:R-:W-:Y:S01]  /*0560*/  IADD3 R6, R6, -0x1f, RZ ;  /* 0xffffffe106067810 */ /* 0x000fe20007ffe0ff */
[----:B------:R-:W-:Y:S01]  /*0570*/  VIADD R3, R3, 0xffffffe1 ;  /* 0xffffffe103037836 */ /* 0x000fe20000000000 */
[----:B------:R-:W-:Y:S01]  /*0580*/  LEA.HI R31, R4, R4, RZ, 0x6 ;  /* 0x00000004041f7211 */ /* 0x000fe200078f30ff */
[----:B------:R-:W-:Y:S01]  /*0590*/  VIADD R16, R16, 0xffffffe1 ;  /* 0xffffffe110107836 */ /* 0x000fe20000000000 */
[----:B------:R-:W-:-:S02]  /*05a0*/  IADD3 R2, R2, -0x1f, RZ ;  /* 0xffffffe102027810 */ /* 0x000fc40007ffe0ff */
[----:B------:R-:W-:Y:S02]  /*05b0*/  IABS R18, R6 ;  /* 0x0000000600127213 */ /* 0x000fe40000000000 */
[----:B------:R-:W-:Y:S02]  /*05c0*/  LOP3.LUT R31, R31, 0xffffffc0, RZ, 0xc0, !PT ;  /* 0xffffffc01f1f7812 */ /* 0x000fe400078ec0ff */
[----:B------:R-:W-:Y:S02]  /*05d0*/  LEA R5, R5, 0x3ff, 0xa ;  /* 0x000003ff05057811 */ /* 0x000fe400078e50ff */
[----:B------:R-:W-:Y:S02]  /*05e0*/  IABS R2, R2 ;  /* 0x0000000200027213 */ /* 0x000fe40000000000 */
[----:B------:R-:W-:Y:S02]  /*05f0*/  IABS R3, R3 ;  /* 0x0000000300037213 */ /* 0x000fe40000000000 */
[----:B------:R-:W-:Y:S01]  /*0600*/  IABS R21, R16 ;  /* 0x0000001000157213 */ /* 0x000fe20000000000 */
[----:B------:R-:W-:Y:S01]  /*0610*/  IMAD.MOV.U32 R16, RZ, RZ, R18 ;  /* 0x000000ffff107224 */ /* 0x000fe200078e0012 */
[----:B------:R-:W-:-:S02]  /*0620*/  IADD3 R31, R4, -R31, RZ ;  /* 0x8000001f041f7210 */ /* 0x000fc40007ffe0ff */
[----:B------:R-:W-:Y:S01]  /*0630*/  MOV R6, R3 ;  /* 0x0000000300067202 */ /* 0x000fe20000000f00 */
[C---:B------:R-:W-:Y:S02]  /*0640*/  IMAD.IADD R3, R5.reuse, 0x1, -R2 ;  /* 0x0000000105037824 */ /* 0x040fe400078e0a02 */
[----:B------:R-:W-:Y:S02]  /*0650*/  IMAD.IADD R2, R5, 0x1, -R16 ;  /* 0x0000000105027824 */ /* 0x000fe400078e0a10 */
[----:B------:R-:W-:Y:S02]  /*0660*/  IMAD R10, R19, -0x26, R10 ;  /* 0xffffffda130a7824 */ /* 0x000fe400078e020a */
[----:B------:R-:W-:Y:S01]  /*0670*/  IMAD.MOV.U32 R16, RZ, RZ, RZ ;  /* 0x000000ffff107224 */ /* 0x000fe200078e00ff */
[----:B------:R-:W-:Y:S01]  /*0680*/  IADD3 R11, R11, -0x3, RZ ;  /* 0xfffffffd0b0b7810 */ /* 0x000fe20007ffe0ff */
[----:B------:R-:W-:Y:S01]  /*0690*/  IMAD.WIDE R22, R31, 0x4, R22 ;  /* 0x000000041f167825 */ /* 0x000fe200078e0216 */
[----:B------:R-:W-:-:S03]  /*06a0*/  MOV R18, R21 ;  /* 0x0000001500127202 */ /* 0x000fc60000000f00 */
[----:B------:R-:W-:Y:S01]  /*06b0*/  VIADD R13, R13, 0xfffffffd ;  /* 0xfffffffd0d0d7836 */ /* 0x000fe20000000000 */
[----:B------:R-:W-:Y:S01]  /*06c0*/  IADD3 R10, R10, -0x3, RZ ;  /* 0xfffffffd0a0a7810 */ /* 0x000fe20007ffe0ff */
[----:B------:R-:W-:Y:S01]  /*06d0*/  IMAD.HI R28, R19, 0x6bca1af3, RZ ;  /* 0x6bca1af3131c7827 */ /* 0x000fe200078e02ff */
[----:B------:R-:W-:Y:S01]  /*06e0*/  IABS R11, R11 ;  /* 0x0000000b000b7213 */ /* 0x000fe20000000000 */
[----:B------:R-:W3:Y:S01]  /*06f0*/  @!P0 LDG.E.EL R16, desc[UR4][R22.64] ;  /* 0x0000000416108981 */ /* 0x000ee2000c2e1900 */
[----:B------:R-:W-:Y:S01]  /*0700*/  IADD3 R6, R5, -R6, RZ ;  /* 0x8000000605067210 */ /* 0x000fe20007ffe0ff */
[----:B------:R-:W-:Y:S01]  /*0710*/  VIADD R8, R8, 0xfffffffd ;  /* 0xfffffffd08087836 */ /* 0x000fe20000000000 */
[----:B------:R-:W-:Y:S01]  /*0720*/  IADD3 R5, R5, -R18, RZ ;  /* 0x8000001205057210 */ /* 0x000fe20007ffe0ff */
[----:B------:R-:W-:Y:S01]  /*0730*/  IMAD R15, R24, -0x26, R15 ;  /* 0xffffffda180f7824 */ /* 0x000fe200078e020f */
[----:B------:R-:W-:Y:S01]  /*0740*/  IABS R13, R13 ;  /* 0x0000000d000d7213 */ /* 0x000fe20000000000 */
[----:B------:R-:W-:Y:S01]  /*0750*/  VIADD R20, R20, 0xfffffffd ;  /* 0xfffffffd14147836 */ /* 0x000fe20000000000 */
[----:B------:R-:W-:-:S02]  /*0760*/  SHF.R.U32.HI R29, RZ, 0x1f, R28 ;  /* 0x0000001fff1d7819 */ /* 0x000fc4000001161c */
[----:B------:R-:W-:Y:S02]  /*0770*/  IABS R18, R10 ;  /* 0x0000000a00127213 */ /* 0x000fe40000000000 */
[----:B------:R-:W-:Y:S02]  /*0780*/  MOV R10, R11 ;  /* 0x0000000b000a7202 */ /* 0x000fe40000000f00 */
[----:B------:R-:W-:Y:S01]  /*0790*/  IABS R8, R8 ;  /* 0x0000000800087213 */ /* 0x000fe20000000000 */
[----:B------:R-:W-:Y:S01]  /*07a0*/  IMAD.MOV.U32 R11, RZ, RZ, R13 ;  /* 0x000000ffff0b7224 */ /* 0x000fe200078e000d */
[----:B------:R-:W-:Y:S02]  /*07b0*/  LEA.HI.SX32 R28, R28, R29, 0x1c ;  /* 0x0000001d1c1c7211 */ /* 0x000fe400078fe2ff */
[----:B------:R-:W-:Y:S02]  /*07c0*/  IADD3 R15, R15, -0x3, RZ ;  /* 0xfffffffd0f0f7810 */ /* 0x000fe40007ffe0ff */
[----:B------:R-:W-:Y:S01]  /*07d0*/  IADD3 R13, R7, -0x3, RZ ;  /* 0xfffffffd070d7810 */ /* 0x000fe20007ffe0ff */
[----:B------:R-:W-:Y:S01]  /*07e0*/  VIADD R7, R10, 0xffffffe1 ;  /* 0xffffffe10a077836 */ /* 0x000fe20000000000 */
[----:B------:R-:W-:Y:S01]  /*07f0*/  IABS R20, R20 ;  /* 0x0000001400147213 */ /* 0x000fe20000000000 */
[----:B------:R-:W-:Y:S01]  /*0800*/  VIADD R8, R8, 0xffffffe1 ;  /* 0xffffffe108087836 */ /* 0x000fe20000000000 */
[----:B------:R-:W-:Y:S01]  /*0810*/  IABS R15, R15 ;  /* 0x0000000f000f7213 */ /* 0x000fe20000000000 */
[----:B------:R-:W-:-:S02]  /*0820*/  VIADD R10, R18, 0xffffffe1 ;  /* 0xffffffe1120a7836 */ /* 0x000fc40000000000 */
[----:B------:R-:W-:Y:S02]  /*0830*/  IMAD.MOV.U32 R30, RZ, RZ, RZ ;  /* 0x000000ffff1e7224 */ /* 0x000fe400078e00ff */
[----:B------:R-:W-:Y:S01]  /*0840*/  IMAD R19, R28, -0x26, R19 ;  /* 0xffffffda1c137824 */ /* 0x000fe200078e0213 */
[----:B------:R-:W-:Y:S01]  /*0850*/  IABS R13, R13 ;  /* 0x0000000d000d7213 */ /* 0x000fe20000000000 */
[----:B------:R-:W-:Y:S01]  /*0860*/  IMAD.MOV.U32 R18, RZ, RZ, R20 ;  /* 0x000000ffff127224 */ /* 0x000fe200078e0014 */
[----:B------:R-:W-:Y:S01]  /*0870*/  IABS R21, R8 ;  /* 0x0000000800157213 */ /* 0x000fe20000000000 */
[----:B------:R-:W-:Y:S01]  /*0880*/  IMAD.MOV.U32 R8, RZ, RZ, R15 ;  /* 0x000000ffff087224 */ /* 0x000fe200078e000f */
[----:B------:R-:W-:Y:S01]  /*0890*/  IABS R25, R10 ;  /* 0x0000000a00197213 */ /* 0x000fe20000000000 */
[----:B------:R-:W5:Y:S01]  /*08a0*/  @!P0 LDG.E.EL R30, desc[UR4][R22.64] ;  /* 0x00000004161e8981 */ /* 0x000f62000c2e1900 */
[----:B------:R-:W-:Y:S02]  /*08b0*/  IADD3 R19, R19, -0x3, RZ ;  /* 0xfffffffd13137810 */ /* 0x000fe40007ffe0ff */
[----:B------:R-:W-:-:S02]  /*08c0*/  IABS R24, R7 ;  /* 0x0000000700187213 */ /* 0x000fc40000000000 */
[----:B------:R-:W-:Y:S01]  /*08d0*/  MOV R10, R13 ;  /* 0x0000000d000a7202 */ /* 0x000fe20000000f00 */
[----:B------:R-:W-:Y:S01]  /*08e0*/  VIADD R8, R8, 0xffffffe1 ;  /* 0xffffffe108087836 */ /* 0x000fe20000000000 */
[----:B------:R-:W-:Y:S02]  /*08f0*/  LEA R4, R4, 0x3ff, 0xa ;  /* 0x000003ff04047811 */ /* 0x000fe400078e50ff */
[----:B------:R-:W-:Y:S02]  /*0900*/  IADD3 R7, R18, -0x1f, RZ ;  /* 0xffffffe112077810 */ /* 0x000fe40007ffe0ff */
[----:B------:R-:W-:Y:S02]  /*0910*/  MOV R13, R25 ;  /* 0x00000019000d7202 */ /* 0x000fe40000000f00 */
[----:B------:R-:W-:Y:S01]  /*0920*/  IADD3 R11, R11, -0x1f, RZ ;  /* 0xffffffe10b0b7810 */ /* 0x000fe20007ffe0ff */
[----:B------:R-:W-:Y:S01]  /*0930*/  IMAD.MOV.U32 R15, RZ, RZ, R21 ;  /* 0x000000ffff0f7224 */ /* 0x000fe200078e0015 */
[----:B------:R-:W-:-:S02]  /*0940*/  IABS R20, R19 ;  /* 0x0000001300147213 */ /* 0x000fc40000000000 */
[----:B------:R-:W-:Y:S01]  /*0950*/  IABS R21, R7 ;  /* 0x0000000700157213 */ /* 0x000fe20000000000 */
[C---:B------:R-:W-:Y:S01]  /*0960*/  IMAD.IADD R7, R4.reuse, 0x1, -R13 ;  /* 0x0000000104077824 */ /* 0x040fe200078e0a0d */
[----:B------:R-:W-:Y:S02]  /*0970*/  IABS R26, R11 ;  /* 0x0000000b001a7213 */ /* 0x000fe40000000000 */
[----:B------:R-:W-:Y:S02]  /*0980*/  MOV R11, R24 ;  /* 0x00000018000b7202 */ /* 0x000fe40000000f00 */
[----:B------:R-:W-:Y:S01]  /*0990*/  IABS R13, R8 ;  /* 0x00000008000d7213 */ /* 0x000fe20000000000 */
[----:B------:R-:W-:Y:S01]  /*09a0*/  IMAD.MOV.U32 R8, RZ, RZ, R20 ;  /* 0x000000ffff087224 */ /* 0x000fe200078e0014 */
[----:B------:R-:W-:Y:S01]  /*09b0*/  IADD3 R18, R4, -R11, RZ ;  /* 0x8000000b04127210 */ /* 0x000fe20007ffe0ff */
[----:B------:R-:W-:Y:S01]  /*09c0*/  IMAD.MOV.U32 R19, RZ, RZ, R26 ;  /* 0x000000ffff137224 */ /* 0x000fe200078e001a */
[----:B------:R-:W-:Y:S01]  /*09d0*/  IADD3 R10, R10, -0x1f, RZ ;  /* 0xffffffe10a0a7810 */ /* 0x000fe20007ffe0ff */
[----:B------:R-:W-:Y:S01]  /*09e0*/  IMAD R11, R21, -0x20, R3 ;  /* 0xffffffe0150b7824 */ /* 0x000fe200078e0203 */
[----:B------:R-:W-:Y:S01]  /*09f0*/  IADD3 R3, R8, -0x1f, RZ ;  /* 0xffffffe108037810 */ /* 0x000fe20007ffe0ff */
[----:B------:R-:W-:Y:S01]  /*0a00*/  IMAD.IADD R15, R4, 0x1, -R15 ;  /* 0x00000001040f7824 */ /* 0x000fe200078e0a0f */
[----:B------:R-:W-:Y:S01]  /*0a10*/  IADD3 R4, R4, -R19, RZ ;  /* 0x8000001304047210 */ /* 0x000fe20007ffe0ff */
[----:B------:R-:W1:Y:S01]  /*0a20*/  LDC.64 R24, c[0x0][0x218] ;  /* 0x00008600ff187b82 */ /* 0x000e620000000a00 */
[----:B------:R-:W-:-:S02]  /*0a30*/  IABS R29, R10 ;  /* 0x0000000a001d7213 */ /* 0x000fc40000000000 */
[----:B------:R-:W-:Y:S02]  /*0a40*/  MOV R10, R13 ;  /* 0x0000000d000a7202 */ /* 0x000fe40000000f00 */
[----:B------:R-:W-:Y:S01]  /*0a50*/  IABS R19, R3 ;  /* 0x0000000300137213 */ /* 0x000fe20000000000 */
[----:B------:R-:W-:Y:S02]  /*0a60*/  IMAD R39, R29, -0x20, R15 ;  /* 0xffffffe01d277824 */ /* 0x000fe400078e020f */
[----:B------:R-:W-:Y:S02]  /*0a70*/  IMAD R21, R21, -0x20, R6 ;  /* 0xffffffe015157824 */ /* 0x000fe400078e0206 */
[C---:B------:R-:W-:Y:S02]  /*0a80*/  IMAD R13, R10.reuse, -0x20, R2 ;  /* 0xffffffe00a0d7824 */ /* 0x040fe400078e0202 */
[----:B------:R-:W-:Y:S02]  /*0a90*/  IMAD R5, R10, -0x20, R5 ;  /* 0xffffffe00a057824 */ /* 0x000fe400078e0205 */
[----:B------:R-:W-:-:S02]  /*0aa0*/  IMAD R29, R29, -0x20, R18 ;  /* 0xffffffe01d1d7824 */ /* 0x000fc400078e0212 */
[C---:B------:R-:W-:Y:S02]  /*0ab0*/  IMAD R7, R19.reuse, -0x20, R7 ;  /* 0xffffffe013077824 */ /* 0x040fe400078e0207 */
[----:B------:R-:W-:Y:S02]  /*0ac0*/  IMAD R19, R19, -0x20, R4 ;  /* 0xffffffe013137824 */ /* 0x000fe400078e0204 */
[----:B----4-:R-:W-:-:S04]  /*0ad0*/  IMAD.WIDE R10, R11, 0x4, R36 ;  /* 0x000000040b0a7825 */ /* 0x010fc800078e0224 */
[----:B------:R-:W-:-:S04]  /*0ae0*/  IMAD.WIDE R20, R21, 0x4, R36 ;  /* 0x0000000415147825 */ /* 0x000fc800078e0224 */
[----:B------:R-:W-:-:S04]  /*0af0*/  IMAD.WIDE R2, R13, 0x4, R36 ;  /* 0x000000040d027825 */ /* 0x000fc800078e0224 */
[----:B------:R-:W-:-:S04]  /*0b00*/  IMAD.WIDE R40, R5, 0x4, R36 ;  /* 0x0000000405287825 */ /* 0x000fc800078e0224 */
[----:B------:R-:W-:-:S04]  /*0b10*/  IMAD.WIDE R38, R39, 0x4, R36 ;  /* 0x0000000427267825 */ /* 0x000fc800078e0224 */
[----:B------:R-:W-:-:S04]  /*0b20*/  IMAD.WIDE R28, R29, 0x4, R36 ;  /* 0x000000041d1c7825 */ /* 0x000fc800078e0224 */
[----:B------:R-:W-:-:S04]  /*0b30*/  IMAD.WIDE R32, R7, 0x4, R36 ;  /* 0x0000000407207825 */ /* 0x000fc800078e0224 */
[----:B------:R-:W-:Y:S01]  /*0b40*/  IMAD.WIDE R36, R19, 0x4, R36 ;  /* 0x0000000413247825 */ /* 0x000fe200078e0224 */
[----:B------:R-:W-:-:S03]  /*0b50*/  HFMA2.MMA R19, -RZ, RZ, 0, 0 ;  /* 0x00000000ff137435 */ /* 0x000fc600000001ff */
[----:B------:R-:W-:-:S06]  /*0b60*/  IMAD.MOV.U32 R18, RZ, RZ, RZ ;  /* 0x000000ffff127224 */ /* 0x000fcc00078e00ff */
[----:B------:R4:W5:Y:S04]  /*0b70*/  @!P1 LDG.E.EL R18, desc[UR4][R10.64] ;  /* 0x000000040a129981 */ /* 0x000968000c2e1900 */
[----:B------:R-:W5:Y:S01]  /*0b80*/  @!P0 LDG.E.EL R19, desc[UR4][R22.64] ;  /* 0x0000000416138981 */ /* 0x000f62000c2e1900 */
[----:B----4-:R-:W-:-:S06]  /*0b90*/  CS2R R10, SRZ ;  /* 0x00000000000a7805 */ /* 0x010fcc000001ff00 */
[----:B------:R4:W5:Y:S01]  /*0ba0*/  @!P0 LDG.E.EL R11, desc[UR4][R38.64] ;  /* 0x00000004260b8981 */ /* 0x000962000c2e1900 */
[----:B------:R-:W-:Y:S01]  /*0bb0*/  HFMA2.MMA R6, -RZ, RZ, 0, 0 ;  /* 0x00000000ff067435 */ /* 0x000fe200000001ff */
[----:B01----:R-:W-:Y:S02]  /*0bc0*/  IMAD.WIDE R26, R35, 0x4, R24 ;  /* 0x00000004231a7825 */ /* 0x003fe400078e0218 */
[----:B------:R0:W5:Y:S01]  /*0bd0*/  @!P0 LDG.E.EL R10, desc[UR4][R28.64] ;  /* 0x000000041c0a8981 */ /* 0x000162000c2e1900 */
[----:B----4-:R-:W-:-:S06]  /*0be0*/  CS2R R38, SRZ ;  /* 0x0000000000267805 */ /* 0x010fcc000001ff00 */
[----:B------:R1:W4:Y:S04]  /*0bf0*/  @!P1 LDG.E.EL R6, desc[UR4][R20.64] ;  /* 0x0000000414069981 */ /* 0x000328000c2e1900 */
[----:B------:R-:W4:Y:S01]  /*0c00*/  @!P0 LDG.E.EL R39, desc[UR4][R22.64] ;  /* 0x0000000416278981 */ /* 0x000f22000c2e1900 */
[----:B0-----:R-:W-:Y:S02]  /*0c10*/  IMAD.WIDE R28, R31, 0x4, R24 ;  /* 0x000000041f1c7825 */ /* 0x001fe400078e0218 */
[----:B------:R-:W0:Y:S08]  /*0c20*/  LDC.64 R24, c[0x0][0x230] ;  /* 0x00008c00ff187b82 */ /* 0x000e300000000a00 */
[----:B-1----:R-:W1:Y:S01]  /*0c30*/  LDC.64 R20, c[0x0][0x228] ;  /* 0x00008a00ff147b82 */ /* 0x002e620000000a00 */
[----:B------:R-:W-:Y:S01]  /*0c40*/  IMAD.MOV.U32 R15, RZ, RZ, RZ ;  /* 0x000000ffff0f7224 */ /* 0x000fe200078e00ff */
[----:B------:R-:W-:Y:S01]  /*0c50*/  CS2R R4, SRZ ;  /* 0x0000000000047805 */ /* 0x000fe2000001ff00 */
[----:B------:R-:W-:-:S04]  /*0c60*/  IMAD.MOV.U32 R7, RZ, RZ, RZ ;  /* 0x000000ffff077224 */ /* 0x000fc800078e00ff */
[----:B------:R0:W4:Y:S01]  /*0c70*/  @!P1 LDG.E.EL R15, desc[UR4][R2.64] ;  /* 0x00000004020f9981 */ /* 0x000122000c2e1900 */
[----:B------:R-:W-:Y:S01]  /*0c80*/  IMAD.MOV.U32 R13, RZ, RZ, RZ ;  /* 0x000000ffff0d7224 */ /* 0x000fe200078e00ff */
[----:B------:R-:W-:Y:S02]  /*0c90*/  MOV R8, RZ ;  /* 0x000000ff00087202 */ /* 0x000fe40000000f00 */
[----:B------:R-:W4:Y:S04]  /*0ca0*/  @!P1 LDG.E.EL R5, desc[UR4][R26.64] ;  /* 0x000000041a059981 */ /* 0x000f28000c2e1900 */
[----:B------:R0:W4:Y:S02]  /*0cb0*/  @!P1 LDG.E.EL R4, desc[UR4][R40.64] ;  /* 0x0000000428049981 */ /* 0x000124000c2e1900 */
[----:B0-----:R-:W-:-:S02]  /*0cc0*/  CS2R R2, SRZ ;  /* 0x0000000000027805 */ /* 0x001fc4000001ff00 */
[----:B------:R0:W4:Y:S04]  /*0cd0*/  @!P0 LDG.E.EL R7, desc[UR4][R36.64] ;  /* 0x0000000424078981 */ /* 0x000128000c2e1900 */
[----:B------:R-:W4:Y:S04]  /*0ce0*/  @!P1 LDG.E.EL R3, desc[UR4][R26.64] ;  /* 0x000000041a039981 */ /* 0x000f28000c2e1900 */
[----:B------:R-:W4:Y:S01]  /*0cf0*/  @!P1 LDG.E.EL R2, desc[UR4][R26.64] ;  /* 0x000000041a029981 */ /* 0x000f22000c2e1900 */
[----:B------:R-:W-:Y:S02]  /*0d00*/  CS2R R40, SRZ ;  /* 0x0000000000287805 */ /* 0x000fe4000001ff00 */
[----:B0-----:R-:W-:Y:S01]  /*0d10*/  CS2R R36, SRZ ;  /* 0x0000000000247805 */ /* 0x001fe2000001ff00 */
[----:B------:R1:W4:Y:S01]  /*0d20*/  @!P1 LDG.E.EL R13, desc[UR4][R26.64] ;  /* 0x000000041a0d9981 */ /* 0x000322000c2e1900 */
[----:B------:R-:W-:-:S03]  /*0d30*/  MOV R34, RZ ;  /* 0x000000ff00227202 */ /* 0x000fc60000000f00 */
[----:B------:R0:W4:Y:S01]  /*0d40*/  @!P0 LDG.E.EL R8, desc[UR4][R32.64] ;  /* 0x0000000420088981 */ /* 0x000122000c2e1900 */
[C---:B------:R-:W-:Y:S01]  /*0d50*/  IMAD.WIDE R22, R35.reuse, 0x4, R24 ;  /* 0x0000000423167825 */ /* 0x040fe200078e0218 */
[----:B------:R-:W-:Y:S02]  /*0d60*/  CS2R R44, SRZ ;  /* 0x00000000002c7805 */ /* 0x000fe4000001ff00 */
[----:B------:R-:W-:Y:S01]  /*0d70*/  CS2R R42, SRZ ;  /* 0x00000000002a7805 */ /* 0x000fe2000001ff00 */
[----:B------:R-:W4:Y:S01]  /*0d80*/  @!P0 LDG.E.EL R37, desc[UR4][R28.64] ;  /* 0x000000041c258981 */ /* 0x000f22000c2e1900 */
[----:B-1----:R-:W-:-:S03]  /*0d90*/  IMAD.WIDE R26, R35, 0x4, R20 ;  /* 0x00000004231a7825 */ /* 0x002fc600078e0214 */
[----:B------:R-:W4:Y:S01]  /*0da0*/  @!P0 LDG.E.EL R34, desc[UR4][R28.64] ;  /* 0x000000041c228981 */ /* 0x000f22000c2e1900 */
[----:B0-----:R-:W-:Y:S01]  /*0db0*/  CS2R R32, SRZ ;  /* 0x0000000000207805 */ /* 0x001fe2000001ff00 */
[----:B------:R-:W-:Y:S02]  /*0dc0*/  IMAD.MOV.U32 R35, RZ, RZ, RZ ;  /* 0x000000ffff237224 */ /* 0x000fe400078e00ff */
[----:B------:R-:W4:Y:S04]  /*0dd0*/  @!P1 LDG.E.EL R41, desc[UR4][R26.64] ;  /* 0x000000041a299981 */ /* 0x000f28000c2e1900 */
[----:B------:R-:W4:Y:S04]  /*0de0*/  @!P1 LDG.E.EL R40, desc[UR4][R26.64] ;  /* 0x000000041a289981 */ /* 0x000f28000c2e1900 */
[----:B------:R-:W4:Y:S04]  /*0df0*/  @!P1 LDG.E.EL R38, desc[UR4][R26.64] ;  /* 0x000000041a269981 */ /* 0x000f28000c2e1900 */
[----:B------:R0:W4:Y:S01]  /*0e00*/  @!P1 LDG.E.EL R36, desc[UR4][R26.64] ;  /* 0x000000041a249981 */ /* 0x000122000c2e1900 */
[----:B------:R-:W-:-:S03]  /*0e10*/  IMAD.WIDE R20, R31, 0x4, R20 ;  /* 0x000000041f147825 */ /* 0x000fc600078e0214 */
[----:B------:R-:W4:Y:S01]  /*0e20*/  @!P0 LDG.E.EL R32, desc[UR4][R28.64] ;  /* 0x000000041c208981 */ /* 0x000f22000c2e1900 */
[----:B------:R-:W-:-:S03]  /*0e30*/  IMAD.WIDE R24, R31, 0x4, R24 ;  /* 0x000000041f187825 */ /* 0x000fc600078e0218 */
[----:B------:R1:W4:Y:S01]  /*0e40*/  @!P0 LDG.E.EL R33, desc[UR4][R28.64] ;  /* 0x000000041c218981 */ /* 0x000322000c2e1900 */
[----:B0-----:R-:W-:Y:S01]  /*0e50*/  CS2R R26, SRZ ;  /* 0x00000000001a7805 */ /* 0x001fe2000001ff00 */
[----:B------:R-:W-:Y:S02]  /*0e60*/  HFMA2.MMA R31, -RZ, RZ, 0, 0 ;  /* 0x00000000ff1f7435 */ /* 0x000fe400000001ff */
[----:B------:R-:W4:Y:S04]  /*0e70*/  @!P1 LDG.E.EL R44, desc[UR4][R22.64] ;  /* 0x00000004162c9981 */ /* 0x000f28000c2e1900 */
[----:B------:R-:W4:Y:S01]  /*0e80*/  @!P1 LDG.E.EL R27, desc[UR4][R22.64] ;  /* 0x00000004161b9981 */ /* 0x000f22000c2e1900 */
[----:B-1----:R-:W-:-:S03]  /*0e90*/  CS2R R28, SRZ ;  /* 0x00000000001c7805 */ /* 0x002fc6000001ff00 */
[----:B------:R-:W4:Y:S04]  /*0ea0*/  @!P1 LDG.E.EL R35, desc[UR4][R22.64] ;  /* 0x0000000416239981 */ /* 0x000f28000c2e1900 */
[----:B------:R-:W4:Y:S04]  /*0eb0*/  @!P1 LDG.E.EL R45, desc[UR4][R22.64] ;  /* 0x00000004162d9981 */ /* 0x000f28000c2e1900 */
[----:B------:R-:W4:Y:S04]  /*0ec0*/  @!P0 LDG.E.EL R28, desc[UR4][R20.64] ;  /* 0x00000004141c8981 */ /* 0x000f28000c2e1900 */
[----:B------:R-:W4:Y:S04]  /*0ed0*/  @!P0 LDG.E.EL R43, desc[UR4][R20.64] ;  /* 0x00000004142b8981 */ /* 0x000f28000c2e1900 */
[----:B------:R-:W4:Y:S04]  /*0ee0*/  @!P0 LDG.E.EL R42, desc[UR4][R20.64] ;  /* 0x00000004142a8981 */ /* 0x000f28000c2e1900 */
[----:B------:R0:W4:Y:S04]  /*0ef0*/  @!P0 LDG.E.EL R29, desc[UR4][R20.64] ;  /* 0x00000004141d8981 */ /* 0x000128000c2e1900 */
[----:B------:R-:W4:Y:S04]  /*0f00*/  @!P0 LDG.E.EL R31, desc[UR4][R24.64] ;  /* 0x00000004181f8981 */ /* 0x000f28000c2e1900 */
[----:B------:R-:W4:Y:S01]  /*0f10*/  @!P0 LDG.E.EL R26, desc[UR4][R24.64] ;  /* 0x00000004181a8981 */ /* 0x000f22000c2e1900 */
[----:B0-----:R-:W-:-:S06]  /*0f20*/  CS2R R20, SRZ ;  /* 0x0000000000147805 */ /* 0x001fcc000001ff00 */
[----:B------:R-:W4:Y:S04]  /*0f30*/  @!P0 LDG.E.EL R21, desc[UR4][R24.64] ;  /* 0x0000000418158981 */ /* 0x000f28000c2e1900 */
[----:B------:R0:W4:Y:S01]  /*0f40*/  @!P0 LDG.E.EL R20, desc[UR4][R24.64] ;  /* 0x0000000418148981 */ /* 0x000122000c2e1900 */
[----:B--2---:R-:W-:-:S04]  /*0f50*/  FADD R0, R0, 9.9999997473787516356e-06 ;  /* 0x3727c5ac00007421 */ /* 0x004fc80000000000 */
[----:B------:R-:W1:Y:S01]  /*0f60*/  MUFU.SQRT R23, R0 ;  /* 0x0000000000177308 */ /* 0x000e620000002000 */
[----:B---3--:R-:W-:Y:S01]  /*0f70*/  FADD R22, R17, 9.9999997473787516356e-06 ;  /* 0x3727c5ac11167421 */ /* 0x008fe20000000000 */
[C---:B-1----:R-:W-:Y:S02]  /*0f80*/  FSETP.GT.AND P2, PT, R23.reuse, 8.50705917302346158658e+37, PT ;  /* 0x7e8000001700780b */ /* 0x042fe40003f44000 */
[----:B------:R-:W-:-:S04]  /*0f90*/  FSETP.GEU.AND P3, PT, R23, 1.175494350822287508e-38, PT ;  /* 0x008000001700780b */ /* 0x000fc80003f6e000 */
[----:B------:R-:W1:Y:S01]  /*0fa0*/  MUFU.SQRT R22, R22 ;  /* 0x0000001600167308 */ /* 0x000e620000002000 */
[----:B------:R-:W-:-:S06]  /*0fb0*/  MOV R0, 0x3e800000 ;  /* 0x3e80000000007802 */ /* 0x000fcc0000000f00 */
[----:B------:R-:W-:-:S04]  /*0fc0*/  @P2 FMUL R23, R23, 0.25 ;  /* 0x3e80000017172820 */ /* 0x000fc80000400000 */
[----:B------:R-:W-:Y:S01]  /*0fd0*/  @!P3 FMUL R23, R23, 16777216 ;  /* 0x4b8000001717b820 */ /* 0x000fe20000400000 */
[----:B0-----:R-:W-:Y:S02]  /*0fe0*/  FSEL R24, R0, 1, P2 ;  /* 0x3f80000000187808 */ /* 0x001fe40001000000 */
[----:B-1----:R-:W-:-:S03]  /*0ff0*/  FSETP.GT.AND P2, PT, R22, 8.50705917302346158658e+37, PT ;  /* 0x7e8000001600780b */ /* 0x002fc60003f44000 */
[----:B------:R-:W0:Y:S01]  /*1000*/  MUFU.RCP R23, R23 ;  /* 0x0000001700177308 */ /* 0x000e220000001000 */
[----:B------:R-:W-:Y:S01]  /*1010*/  @!P3 FMUL R24, R24, 16777216 ;  /* 0x4b8000001818b820 */ /* 0x000fe20000400000 */
[----:B------:R-:W-:-:S08]  /*1020*/  FSETP.GEU.AND P3, PT, R22, 1.175494350822287508e-38, PT ;  /* 0x008000001600780b */ /* 0x000fd00003f6e000 */
[----:B------:R-:W-:Y:S01]  /*1030*/  @P2 FMUL R22, R22, 0.25 ;  /* 0x3e80000016162820 */ /* 0x000fe20000400000 */
[----:B0-----:R-:W-:Y:S01]  /*1040*/  FMUL R17, R23, R24 ;  /* 0x0000001817117220 */ /* 0x001fe20000400000 */
[----:B-----5:R-:W-:-:S03]  /*1050*/  FADD R23, R14, 9.9999997473787516356e-06 ;  /* 0x3727c5ac0e177421 */ /* 0x020fc60000000000 */
[----:B------:R-:W-:Y:S01]  /*1060*/  @!P3 FMUL R22, R22, 16777216 ;  /* 0x4b8000001616b820 */ /* 0x000fe20000400000 */
[----:B------:R-:W0:Y:S01]  /*1070*/  MUFU.SQRT R24, R23 ;  /* 0x0000001700187308 */ /* 0x000e220000002000 */
[----:B------:R-:W-:-:S07]  /*1080*/  FSEL R14, R0, 1, P2 ;  /* 0x3f800000000e7808 */ /* 0x000fce0001000000 */
[----:B------:R1:W2:Y:S01]  /*1090*/  MUFU.RCP R25, R22 ;  /* 0x0000001600197308 */ /* 0x0002a20000001000 */
[----:B------:R-:W-:Y:S01]  /*10a0*/  @!P3 FMUL R14, R14, 16777216 ;  /* 0x4b8000000e0eb820 */ /* 0x000fe20000400000 */
[----:B0-----:R-:W-:Y:S01]  /*10b0*/  FSETP.GT.AND P2, PT, R24, 8.50705917302346158658e+37, PT ;  /* 0x7e8000001800780b */ /* 0x001fe20003f44000 */
[----:B-1----:R-:W-:Y:S01]  /*10c0*/  FADD R22, R12, 9.9999997473787516356e-06 ;  /* 0x3727c5ac0c167421 */ /* 0x002fe20000000000 */
[----:B------:R-:W-:Y:S01]  /*10d0*/  FSETP.GEU.AND P3, PT, R24, 1.175494350822287508e-38, PT ;  /* 0x008000001800780b */ /* 0x000fe20003f6e000 */
[----:B--2---:R-:W-:-:S03]  /*10e0*/  FMUL R14, R25, R14 ;  /* 0x0000000e190e7220 */ /* 0x004fc60000400000 */
[----:B------:R-:W0:Y:S07]  /*10f0*/  MUFU.SQRT R25, R22 ;  /* 0x0000001600197308 */ /* 0x000e2e0000002000 */
[----:B------:R-:W-:Y:S01]  /*1100*/  @P2 FMUL R24, R24, 0.25 ;  /* 0x3e80000018182820 */ /* 0x000fe20000400000 */
[----:B------:R-:W-:-:S03]  /*1110*/  FSEL R23, R0, 1, P2 ;  /* 0x3f80000000177808 */ /* 0x000fc60001000000 */
[----:B------:R-:W-:Y:S02]  /*1120*/  @!P3 FMUL R24, R24, 16777216 ;  /* 0x4b8000001818b820 */ /* 0x000fe40000400000 */
[----:B------:R-:W-:Y:S01]  /*1130*/  @!P3 FMUL R23, R23, 16777216 ;  /* 0x4b8000001717b820 */ /* 0x000fe20000400000 */
[----:B0-----:R-:W-:-:S03]  /*1140*/  FSETP.GT.AND P2, PT, R25, 8.50705917302346158658e+37, PT ;  /* 0x7e8000001900780b */ /* 0x001fc60003f44000 */
[----:B------:R-:W0:Y:S01]  /*1150*/  MUFU.RCP R24, R24 ;  /* 0x0000001800187308 */ /* 0x000e220000001000 */
[----:B------:R-:W-:-:S09]  /*1160*/  FSETP.GEU.AND P3, PT, R25, 1.175494350822287508e-38, PT ;  /* 0x008000001900780b */ /* 0x000fd20003f6e000 */
[----:B------:R-:W-:Y:S01]  /*1170*/  @P2 FMUL R25, R25, 0.25 ;  /* 0x3e80000019192820 */ /* 0x000fe20000400000 */
[----:B0-----:R-:W-:-:S03]  /*1180*/  FMUL R12, R24, R23 ;  /* 0x00000017180c7220 */ /* 0x001fc60000400000 */
[----:B------:R-:W-:Y:S01]  /*1190*/  @!P3 FMUL R25, R25, 16777216 ;  /* 0x4b8000001919b820 */ /* 0x000fe20000400000 */
[----:B------:R-:W-:-:S04]  /*11a0*/  FADD R23, R16, 9.9999997473787516356e-06 ;  /* 0x3727c5ac10177421 */ /* 0x000fc80000000000 */
[----:B------:R-:W0:Y:S01]  /*11b0*/  MUFU.SQRT R24, R23 ;  /* 0x0000001700187308 */ /* 0x000e220000002000 */
[----:B------:R-:W-:-:S07]  /*11c0*/  FSEL R16, R0, 1, P2 ;  /* 0x3f80000000107808 */ /* 0x000fce0001000000 */
[----:B------:R-:W1:Y:S01]  /*11d0*/  MUFU.RCP R25, R25 ;  /* 0x0000001900197308 */ /* 0x000e620000001000 */
[----:B------:R-:W-:Y:S01]  /*11e0*/  @!P3 FMUL R16, R16, 16777216 ;  /* 0x4b8000001010b820 */ /* 0x000fe20000400000 */
[----:B------:R-:W-:Y:S01]  /*11f0*/  FADD R30, R30, 9.9999997473787516356e-06 ;  /* 0x3727c5ac1e1e7421 */ /* 0x000fe20000000000 */
[C---:B0-----:R-:W-:Y:S02]  /*1200*/  FSETP.GT.AND P2, PT, R24.reuse, 8.50705917302346158658e+37, PT ;  /* 0x7e8000001800780b */ /* 0x041fe40003f44000 */
[----:B------:R-:W-:Y:S01]  /*1210*/  FSETP.GEU.AND P3, PT, R24, 1.175494350822287508e-38, PT ;  /* 0x008000001800780b */ /* 0x000fe20003f6e000 */
[----:B-1----:R-:W-:Y:S02]  /*1220*/  FMUL R16, R25, R16 ;  /* 0x0000001019107220 */ /* 0x002fe40000400000 */
[----:B------:R-:W0:Y:S01]  /*1230*/  MUFU.SQRT R25, R30 ;  /* 0x0000001e00197308 */ /* 0x000e220000002000 */
[----:B------:R-:W-:-:S07]  /*1240*/  FSEL R23, R0, 1, P2 ;  /* 0x3f80000000177808 */ /* 0x000fce0001000000 */
[----:B------:R-:W-:-:S04]  /*1250*/  @P2 FMUL R24, R24, 0.25 ;  /* 0x3e80000018182820 */ /* 0x000fc80000400000 */
[----:B------:R-:W-:Y:S01]  /*1260*/  @!P3 FMUL R24, R24, 16777216 ;  /* 0x4b8000001818b820 */ /* 0x000fe20000400000 */
[----:B------:R-:W-:Y:S01]  /*1270*/  @!P3 FMUL R23, R23, 16777216 ;  /* 0x4b8000001717b820 */ /* 0x000fe20000400000 */
[C---:B0-----:R-:W-:Y:S02]  /*1280*/  FSETP.GT.AND P2, PT, R25.reuse, 8.50705917302346158658e+37, PT ;  /* 0x7e8000001900780b */ /* 0x041fe40003f44000 */
[----:B------:R-:W0:Y:S01]  /*1290*/  MUFU.RCP R22, R24 ;  /* 0x0000001800167308 */ /* 0x000e220000001000 */
[----:B------:R-:W-:-:S10]  /*12a0*/  FSETP.GEU.AND P3, PT, R25, 1.175494350822287508e-38, PT ;  /* 0x008000001900780b */ /* 0x000fd40003f6e000 */
[----:B------:R-:W-:-:S04]  /*12b0*/  @P2 FMUL R25, R25, 0.25 ;  /* 0x3e80000019192820 */ /* 0x000fc80000400000 */
[----:B------:R-:W-:Y:S01]  /*12c0*/  @!P3 FMUL R25, R25, 16777216 ;  /* 0x4b8000001919b820 */ /* 0x000fe20000400000 */
[----:B0-----:R-:W-:Y:S01]  /*12d0*/  FMUL R22, R22, R23 ;  /* 0x0000001716167220 */ /* 0x001fe20000400000 */
[----:B------:R-:W-:-:S04]  /*12e0*/  FADD R23, R19, 9.9999997473787516356e-06 ;  /* 0x3727c5ac13177421 */ /* 0x000fc80000000000 */
[----:B------:R-:W0:Y:S01]  /*12f0*/  MUFU.RCP R25, R25 ;  /* 0x0000001900197308 */ /* 0x000e220000001000 */
[----:B------:R-:W-:-:S07]  /*1300*/  FSEL R24, R0, 1, P2 ;  /* 0x3f80000000187808 */ /* 0x000fce0001000000 */
[----:B------:R-:W1:Y:S01]  /*1310*/  MUFU.SQRT R30, R23 ;  /* 0x00000017001e7308 */ /* 0x000e620000002000 */
[----:B------:R-:W-:Y:S01]  /*1320*/  @!P3 FMUL R24, R24, 16777216 ;  /* 0x4b8000001818b820 */ /* 0x000fe20000400000 */
[----:B----4-:R-:W-:-:S03]  /*1330*/  FADD R39, R39, 9.9999997473787516356e-06 ;  /* 0x3727c5ac27277421 */ /* 0x010fc60000000000 */
[----:B0-----:R-:W-:-:S03]  /*1340*/  FMUL R19, R25, R24 ;  /* 0x0000001819137220 */ /* 0x001fc60000400000 */
[----:B------:R-:W0:Y:S01]  /*1350*/  MUFU.SQRT R24, R39 ;  /* 0x0000002700187308 */ /* 0x000e220000002000 */
[C---:B-1----:R-:W-:Y:S02]  /*1360*/  FSETP.GT.AND P2, PT, R30.reuse, 8.50705917302346158658e+37, PT ;  /* 0x7e8000001e00780b */ /* 0x042fe40003f44000 */
[----:B------:R-:W-:Y:S02]  /*1370*/  FSETP.GEU.AND P3, PT, R30, 1.175494350822287508e-38, PT ;  /* 0x008000001e00780b */ /* 0x000fe40003f6e000 */
[----:B------:R-:W-:-:S09]  /*1380*/  FSEL R23, R0, 1, P2 ;  /* 0x3f80000000177808 */ /* 0x000fd20001000000 */
[----:B------:R-:W-:Y:S01]  /*1390*/  @P2 FMUL R30, R30, 0.25 ;  /* 0x3e8000001e1e2820 */ /* 0x000fe20000400000 */
[----:B0-----:R-:W-:Y:S01]  /*13a0*/  FSETP.GT.AND P2, PT, R24, 8.50705917302346158658e+37, PT ;  /* 0x7e8000001800780b */ /* 0x001fe20003f44000 */
[----:B------:R-:W-:Y:S02]  /*13b0*/  @!P3 FMUL R23, R23, 16777216 ;  /* 0x4b8000001717b820 */ /* 0x000fe40000400000 */
[----:B------:R-:W-:Y:S01]  /*13c0*/  @!P3 FMUL R30, R30, 16777216 ;  /* 0x4b8000001e1eb820 */ /* 0x000fe20000400000 */
[----:B------:R-:W-:Y:S01]  /*13d0*/  FSETP.GEU.AND P3, PT, R24, 1.175494350822287508e-38, PT ;  /* 0x008000001800780b */ /* 0x000fe20003f6e000 */
[----:B------:R-:W-:Y:S01]  /*13e0*/  FADD R18, -R5, R18 ;  /* 0x0000001205127221 */ /* 0x000fe20000000100 */
[----:B------:R-:W-:-:S07]  /*13f0*/  FADD R5, -R3, R6 ;  /* 0x0000000603057221 */ /* 0x000fce0000000100 */
[----:B------:R-:W-:Y:S01]  /*1400*/  @P2 FMUL R24, R24, 0.25 ;  /* 0x3e80000018182820 */ /* 0x000fe20000400000 */
[----:B------:R-:W-:Y:S02]  /*1410*/  FADD R15, -R2, R15 ;  /* 0x0000000f020f7221 */ /* 0x000fe40000000100 */
[----:B------:R-:W0:Y:S01]  /*1420*/  LDC.64 R2, c[0x0][0x238] ;  /* 0x00008e00ff027b82 */ /* 0x000e220000000a00 */
[----:B------:R-:W-:Y:S01]  /*1430*/  @!P3 FMUL R24, R24, 16777216 ;  /* 0x4b8000001818b820 */ /* 0x000fe20000400000 */
[----:B------:R-:W1:Y:S01]  /*1440*/  MUFU.RCP R30, R30 ;  /* 0x0000001e001e7308 */ /* 0x000e620000001000 */
[----:B------:R-:W-:Y:S01]  /*1450*/  FADD R13, -R13, R4 ;  /* 0x000000040d0d7221 */ /* 0x000fe20000000100 */
[----:B------:R-:W-:-:S06]  /*1460*/  FSEL R25, R0, 1, P2 ;  /* 0x3f80000000197808 */ /* 0x000fcc0001000000 */
[----:B------:R-:W2:Y:S01]  /*1470*/  MUFU.RCP R24, R24 ;  /* 0x0000001800187308 */ /* 0x000ea20000001000 */
[----:B------:R-:W-:Y:S01]  /*1480*/  FMUL R17, R17, R18 ;  /* 0x0000001211117220 */ /* 0x000fe20000400000 */
[----:B------:R-:W-:Y:S01]  /*1490*/  FMUL R14, R14, R5 ;  /* 0x000000050e0e7220 */ /* 0x000fe20000400000 */
[----:B------:R-:W-:Y:S01]  /*14a0*/  FMUL R12, R12, R15 ;  /* 0x0000000f0c0c7220 */ /* 0x000fe20000400000 */
[----:B------:R-:W-:Y:S01]  /*14b0*/  FMUL R16, R16, R13 ;  /* 0x0000000d10107220 */ /* 0x000fe20000400000 */
[----:B------:R-:W-:Y:S01]  /*14c0*/  @!P3 FMUL R25, R25, 16777216 ;  /* 0x4b8000001919b820 */ /* 0x000fe20000400000 */
[----:B------:R-:W-:Y:S01]  /*14d0*/  FFMA R17, R17, R41, R44 ;  /* 0x0000002911117223 */ /* 0x000fe2000000002c */
[----:B------:R-:W-:Y:S01]  /*14e0*/  FFMA R14, R14, R40, R27 ;  /* 0x000000280e0e7223 */ /* 0x000fe2000000001b */
[----:B------:R-:W-:Y:S01]  /*14f0*/  FADD R11, -R32, R11 ;  /* 0x0000000b200b7221 */ /* 0x000fe20000000100 */
[----:B------:R-:W-:Y:S01]  /*1500*/  FFMA R12, R12, R38, R35 ;  /* 0x000000260c0c7223 */ /* 0x000fe20000000023 */
[----:B-1----:R-:W-:Y:S01]  /*1510*/  FMUL R23, R30, R23 ;  /* 0x000000171e177220 */ /* 0x002fe20000400000 */
[----:B------:R-:W-:Y:S01]  /*1520*/  FADD R10, -R33, R10 ;  /* 0x0000000a210a7221 */ /* 0x000fe20000000100 */
[----:B------:R-:W-:Y:S01]  /*1530*/  FFMA R16, R16, R36, R45 ;  /* 0x0000002410107223 */ /* 0x000fe2000000002d */
[----:B------:R-:W-:Y:S01]  /*1540*/  FADD R8, -R37, R8 ;  /* 0x0000000825087221 */ /* 0x000fe20000000100 */
[----:B------:R-:W-:Y:S01]  /*1550*/  FADD R7, -R34, R7 ;  /* 0x0000000722077221 */ /* 0x000fe20000000100 */
[----:B--2---:R-:W-:Y:S01]  /*1560*/  FMUL R24, R24, R25 ;  /* 0x0000001918187220 */ /* 0x004fe20000400000 */
[----:B------:R-:W-:Y:S01]  /*1570*/  FMUL R22, R22, R11 ;  /* 0x0000000b16167220 */ /* 0x000fe20000400000 */
[----:B------:R-:W-:Y:S01]  /*1580*/  FSETP.GEU.AND P5, PT, R17, RZ, PT ;  /* 0x000000ff1100720b */ /* 0x000fe20003fae000 */
[----:B------:R-:W-:Y:S01]  /*1590*/  FMUL R19, R19, R10 ;  /* 0x0000000a13137220 */ /* 0x000fe20000400000 */
[----:B------:R-:W-:Y:S01]  /*15a0*/  FSETP.GEU.AND P4, PT, R14, RZ, PT ;  /* 0x000000ff0e00720b */ /* 0x000fe20003f8e000 */
[----:B------:R-:W-:Y:S01]  /*15b0*/  FMUL R8, R23, R8 ;  /* 0x0000000817087220 */ /* 0x000fe20000400000 */
[----:B------:R-:W-:Y:S01]  /*15c0*/  FSETP.GEU.AND P3, PT, R12, RZ, PT ;  /* 0x000000ff0c00720b */ /* 0x000fe20003f6e000 */
[----:B------:R-:W-:Y:S01]  /*15d0*/  FMUL R11, R24, R7 ;  /* 0x00000007180b7220 */ /* 0x000fe20000400000 */
[----:B------:R-:W-:Y:S01]  /*15e0*/  FSETP.GEU.AND P2, PT, R16, RZ, PT ;  /* 0x000000ff1000720b */ /* 0x000fe20003f4e000 */
[----:B0-----:R-:W-:Y:S01]  /*15f0*/  IMAD.WIDE R2, R9, 0x4, R2 ;  /* 0x0000000409027825 */ /* 0x001fe200078e0202 */
[----:B------:R-:W-:-:S02]  /*1600*/  SEL R4, R17, RZ, P5 ;  /* 0x000000ff11047207 */ /* 0x000fc40002800000 */
[----:B------:R-:W-:Y:S02]  /*1610*/  SEL R5, R14, RZ, P4 ;  /* 0x000000ff0e057207 */ /* 0x000fe40002000000 */
[----:B------:R-:W-:Y:S02]  /*1620*/  SEL R6, R12, RZ, P3 ;  /* 0x000000ff0c067207 */ /* 0x000fe40001800000 */
[----:B------:R-:W-:Y:S01]  /*1630*/  SEL R7, R16, RZ, P2 ;  /* 0x000000ff10077207 */ /* 0x000fe20001000000 */
[----:B------:R-:W-:Y:S01]  /*1640*/  FFMA R22, R22, R28, R31 ;  /* 0x0000001c16167223 */ /* 0x000fe2000000001f */
[----:B------:R-:W-:-:S03]  /*1650*/  FFMA R19, R19, R43, R26 ;  /* 0x0000002b13137223 */ /* 0x000fc6000000001a */
[----:B------:R0:W-:Y:S01]  /*1660*/  @!P1 STG.E.128 desc[UR4][R2.64], R4 ;  /* 0x0000000402009986 */ /* 0x0001e2000c101d04 */
[----:B------:R-:W-:Y:S01]  /*1670*/  FSETP.GEU.AND P4, PT, R22, RZ, PT ;  /* 0x000000ff1600720b */ /* 0x000fe20003f8e000 */
[----:B------:R-:W-:Y:S01]  /*1680*/  FFMA R8, R8, R42, R21 ;  /* 0x0000002a08087223 */ /* 0x000fe20000000015 */
[----:B------:R-:W-:Y:S01]  /*1690*/  FFMA R11, R11, R29, R20 ;  /* 0x0000001d0b0b7223 */ /* 0x000fe20000000014 */
[----:B------:R-:W-:-:S03]  /*16a0*/  FSETP.GEU.AND P3, PT, R19, RZ, PT ;  /* 0x000000ff1300720b */ /* 0x000fc60003f6e000 */
[----:B------:R-:W-:Y:S02]  /*16b0*/  FSETP.GEU.AND P2, PT, R8, RZ, PT ;  /* 0x000000ff0800720b */ /* 0x000fe40003f4e000 */
[----:B------:R-:W-:Y:S02]  /*16c0*/  FSETP.GEU.AND P1, PT, R11, RZ, PT ;  /* 0x000000ff0b00720b */ /* 0x000fe40003f2e000 */
[----:B------:R-:W-:Y:S02]  /*16d0*/  SEL R12, R22, RZ, P4 ;  /* 0x000000ff160c7207 */ /* 0x000fe40002000000 */
[----:B------:R-:W-:Y:S02]  /*16e0*/  SEL R13, R19, RZ, P3 ;  /* 0x000000ff130d7207 */ /* 0x000fe40001800000 */
[----:B------:R-:W-:Y:S02]  /*16f0*/  SEL R14, R8, RZ, P2 ;  /* 0x000000ff080e7207 */ /* 0x000fe40001000000 */
[----:B------:R-:W-:Y:S01]  /*1700*/  SEL R15, R11, RZ, P1 ;  /* 0x000000ff0b0f7207 */ /* 0x000fe20000800000 */
[----:B0-----:R-:W-:Y:S06]  /*1710*/  @P0 EXIT ;  /* 0x000000000000094d */ /* 0x001fec0003800000 */
[----:B------:R-:W-:Y:S01]  /*1720*/  STG.E.128 desc[UR4][R2.64+0x800], R12 ;  /* 0x0008000c02007986 */ /* 0x000fe2000c101d04 */
[----:B------:R-:W-:Y:S05]  /*1730*/  EXIT ;  /* 0x000000000000794d */ /* 0x000fea0003800000 */
.L_x_0:
[----:B------:R-:W-:-:S00]  /*1740*/  BRA `(.L_x_0) ;  /* 0xfffffffc00fc7947 */ /* 0x000fc0000383ffff */
[----:B------:R-:W-:-:S00]  /*1750*/  NOP ;  /* 0x0000000000007918 */ /* 0x000fc00000000000 */
        /* <DEDUP_REMOVED lines=10> */
.L_x_1:


//--------------------- .nv.global.init           --------------------------
	.section	.nv.global.init,"aw",@progbits
.nv.global.init:
	.type		_$_str,@object
	.size		_$_str,(_$_str_$_2 - _$_str)
_$_str:
        /*0000*/ 	.byte	0x5f, 0x5f, 0x43, 0x55, 0x44, 0x41, 0x5f, 0x46, 0x54, 0x5a, 0x00
	.type		_$_str_$_2,@object
	.size		_$_str_$_2,(.L_1 - _$_str_$_2)
_$_str_$_2:
        /*000b*/ 	.byte	0x5f, 0x5f, 0x43, 0x55, 0x44, 0x41, 0x5f, 0x50, 0x52, 0x45, 0x43, 0x5f, 0x53, 0x51, 0x52, 0x54
        /*001b*/ 	.byte	0x00
.L_1:


//--------------------- .nv.constant0.triton_poi_fused__native_batch_norm_legit_no_training_reflection_pad2d_relu_8 --------------------------
	.section	.nv.constant0.triton_poi_fused__native_batch_norm_legit_no_training_reflection_pad2d_relu_8,"a",@progbits
	.sectionflags	@""
	.align	4
.nv.constant0.triton_poi_fused__native_batch_norm_legit_no_training_reflection_pad2d_relu_8:
	.zero		580
